//
// Generated by NVIDIA NVVM Compiler
//
// Compiler Build ID: CL-36424714
// Cuda compilation tools, release 13.0, V13.0.88
// Based on NVVM 20.0.0
//

.version 9.0
.target sm_100
.address_size 64

	// .globl	_Z6addVecPfS_S_i

.visible .entry _Z6addVecPfS_S_i(
	.param .u64 .ptr .align 1 _Z6addVecPfS_S_i_param_0,
	.param .u64 .ptr .align 1 _Z6addVecPfS_S_i_param_1,
	.param .u64 .ptr .align 1 _Z6addVecPfS_S_i_param_2,
	.param .u32 _Z6addVecPfS_S_i_param_3
)
{
	.reg .pred 	%p<2>;
	.reg .b32 	%r<6>;
	.reg .b32 	%f<4>;
	.reg .b64 	%rd<11>;

	ld.param.u64 	%rd1, [_Z6addVecPfS_S_i_param_0];
	ld.param.u64 	%rd2, [_Z6addVecPfS_S_i_param_1];
	ld.param.u64 	%rd3, [_Z6addVecPfS_S_i_param_2];
	ld.param.u32 	%r2, [_Z6addVecPfS_S_i_param_3];
	mov.u32 	%r3, %tid.x;
	mov.u32 	%r4, %ctaid.x;
	mov.u32 	%r5, %ntid.x;
	mad.lo.s32 	%r1, %r4, %r5, %r3;
	setp.ge.s32 	%p1, %r1, %r2;
	@%p1 bra 	$L__BB0_2;
	cvta.to.global.u64 	%rd4, %rd1;
	cvta.to.global.u64 	%rd5, %rd2;
	cvta.to.global.u64 	%rd6, %rd3;
	mul.wide.s32 	%rd7, %r1, 4;
	add.s64 	%rd8, %rd4, %rd7;
	ld.global.f32 	%f1, [%rd8];
	add.s64 	%rd9, %rd5, %rd7;
	ld.global.f32 	%f2, [%rd9];
	add.f32 	%f3, %f1, %f2;
	add.s64 	%rd10, %rd6, %rd7;
	st.global.f32 	[%rd10], %f3;
$L__BB0_2:
	ret;

}


// ===== COMPILED SASS (sm_100) =====

	.target	sm_100

	.elftype	@"ET_EXEC"


//--------------------- .note.nv.tkinfo           --------------------------
	.section	.note.nv.tkinfo,"",@"SHT_NOTE"
	.sectionflags	@"SHF_NOTE_NV_TKINFO"
	.tkinfo
        /*0018*/ 	.word	0x00000002
        /*0030*/ 	.string	""
        /*0030*/ 	.string	"ptxas"
        /*0030*/ 	.string	"Cuda compilation tools, release 13.0, V13.0.88"
        /*0030*/ 	.string	"Build cuda_13.0.r13.0/compiler.36424714_0"
        /*0030*/ 	.string	"-arch sm_100 -m 64 "



//--------------------- .note.nv.cuinfo           --------------------------
	.section	.note.nv.cuinfo,"",@"SHT_NOTE"
	.sectionflags	@"SHF_NOTE_NV_CUINFO"
        /*0018*/ 	.short	0x0002
        /*001a*/ 	.short	0x0064
        /*001c*/ 	.short	0x0082
	.zero		2


//--------------------- .nv.info                  --------------------------
	.section	.nv.info,"",@"SHT_CUDA_INFO"
	.align	4


	//----- nvinfo : EIATTR_REGCOUNT
	.align		4
        /*0000*/ 	.byte	0x04, 0x2f
        /*0002*/ 	.short	(.L_1 - .L_0)
	.align		4
.L_0:
        /*0004*/ 	.word	index@(_Z6addVecPfS_S_i)
        /*0008*/ 	.word	0x0000000c


	//----- nvinfo : EIATTR_FRAME_SIZE
	.align		4
.L_1:
        /*000c*/ 	.byte	0x04, 0x11
        /*000e*/ 	.short	(.L_3 - .L_2)
	.align		4
.L_2:
        /*0010*/ 	.word	index@(_Z6addVecPfS_S_i)
        /*0014*/ 	.word	0x00000000


	//----- nvinfo : EIATTR_MIN_STACK_SIZE
	.align		4
.L_3:
        /*0018*/ 	.byte	0x04, 0x12
        /*001a*/ 	.short	(.L_5 - .L_4)
	.align		4
.L_4:
        /*001c*/ 	.word	index@(_Z6addVecPfS_S_i)
        /*0020*/ 	.word	0x00000000
.L_5:


//--------------------- .nv.compat                --------------------------
	.section	.nv.compat,"",@"SHT_CUDA_COMPAT_INFO"
	.align	4
        /*0000*/ 	.byte	0x02, 0x09, 0x00, 0x00, 0x02, 0x02, 0x01, 0x00, 0x02, 0x05, 0x05, 0x00, 0x03, 0x07, 0x01, 0x01
        /*0010*/ 	.byte	0x02, 0x03, 0x00, 0x00, 0x02, 0x06, 0x01, 0x00, 0x04, 0x0b, 0x08, 0x00, 0x09, 0x00, 0x00, 0x00
        /*0020*/ 	.byte	0x00, 0x00, 0x00, 0x00


//--------------------- .nv.info._Z6addVecPfS_S_i --------------------------
	.section	.nv.info._Z6addVecPfS_S_i,"",@"SHT_CUDA_INFO"
	.sectionflags	@""
	.align	4


	//----- nvinfo : EIATTR_CUDA_API_VERSION
	.align		4
        /*0000*/ 	.byte	0x04, 0x37
        /*0002*/ 	.short	(.L_7 - .L_6)
.L_6:
        /*0004*/ 	.word	0x00000082


	//----- nvinfo : EIATTR_KPARAM_INFO
	.align		4
.L_7:
        /*0008*/ 	.byte	0x04, 0x17
        /*000a*/ 	.short	(.L_9 - .L_8)
.L_8:
        /*000c*/ 	.word	0x00000000
        /*0010*/ 	.short	0x0003
        /*0012*/ 	.short	0x0018
        /*0014*/ 	.byte	0x00, 0xf0, 0x11, 0x00


	//----- nvinfo : EIATTR_KPARAM_INFO
	.align		4
.L_9:
        /*0018*/ 	.byte	0x04, 0x17
        /*001a*/ 	.short	(.L_11 - .L_10)
.L_10:
        /*001c*/ 	.word	0x00000000
        /*0020*/ 	.short	0x0002
        /*0022*/ 	.short	0x0010
        /*0024*/ 	.byte	0x00, 0xf5, 0x21, 0x00


	//----- nvinfo : EIATTR_KPARAM_INFO
	.align		4
.L_11:
        /*0028*/ 	.byte	0x04, 0x17
        /*002a*/ 	.short	(.L_13 - .L_12)
.L_12:
        /*002c*/ 	.word	0x00000000
        /*0030*/ 	.short	0x0001
        /*0032*/ 	.short	0x0008
        /*0034*/ 	.byte	0x00, 0xf5, 0x21, 0x00


	//----- nvinfo : EIATTR_KPARAM_INFO
	.align		4
.L_13:
        /*0038*/ 	.byte	0x04, 0x17
        /*003a*/ 	.short	(.L_15 - .L_14)
.L_14:
        /*003c*/ 	.word	0x00000000
        /*0040*/ 	.short	0x0000
        /*0042*/ 	.short	0x0000
        /*0044*/ 	.byte	0x00, 0xf5, 0x21, 0x00


	//----- nvinfo : EIATTR_SPARSE_MMA_MASK
	.align		4
.L_15:
        /*0048*/ 	.byte	0x03, 0x50
        /*004a*/ 	.short	0x0000


	//----- nvinfo : EIATTR_MAXREG_COUNT
	.align		4
        /*004c*/ 	.byte	0x03, 0x1b
        /*004e*/ 	.short	0x00ff


	//----- nvinfo : EIATTR_MERCURY_ISA_VERSION
	.align		4
        /*0050*/ 	.byte	0x03, 0x5f
        /*0052*/ 	.short	0x0101


	//----- nvinfo : EIATTR_VRC_CTA_INIT_COUNT
	.align		4
        /*0054*/ 	.byte	0x02, 0x4a
	.zero		1
	.zero		1


	//----- nvinfo : EIATTR_EXIT_INSTR_OFFSETS
	.align		4
        /*0058*/ 	.byte	0x04, 0x1c
        /*005a*/ 	.short	(.L_17 - .L_16)


	//   ....[0]....
.L_16:
        /*005c*/ 	.word	0x00000070


	//   ....[1]....
        /*0060*/ 	.word	0x00000130


	//----- nvinfo : EIATTR_CBANK_PARAM_SIZE
	.align		4
.L_17:
        /*0064*/ 	.byte	0x03, 0x19
        /*0066*/ 	.short	0x001c


	//----- nvinfo : EIATTR_PARAM_CBANK
	.align		4
        /*0068*/ 	.byte	0x04, 0x0a
        /*006a*/ 	.short	(.L_19 - .L_18)
	.align		4
.L_18:
        /*006c*/ 	.word	index@(.nv.constant0._Z6addVecPfS_S_i)
        /*0070*/ 	.short	0x0380
        /*0072*/ 	.short	0x001c


	//----- nvinfo : EIATTR_SW_WAR
	.align		4
.L_19:
        /*0074*/ 	.byte	0x04, 0x36
        /*0076*/ 	.short	(.L_21 - .L_20)
.L_20:
        /*0078*/ 	.word	0x00000008
.L_21:


//--------------------- .nv.callgraph             --------------------------
	.section	.nv.callgraph,"",@"SHT_CUDA_CALLGRAPH"
	.align	4
	.sectionentsize	8
	.align		4
        /*0000*/ 	.word	0x00000000
	.align		4
        /*0004*/ 	.word	0xffffffff
	.align		4
        /*0008*/ 	.word	0x00000000
	.align		4
        /*000c*/ 	.word	0xfffffffe
	.align		4
        /*0010*/ 	.word	0x00000000
	.align		4
        /*0014*/ 	.word	0xfffffffd
	.align		4
        /*0018*/ 	.word	0x00000000
	.align		4
        /*001c*/ 	.word	0xfffffffc


//--------------------- .text._Z6addVecPfS_S_i    --------------------------
	.section	.text._Z6addVecPfS_S_i,"ax",@progbits
	.align	128
        .global         _Z6addVecPfS_S_i
        .type           _Z6addVecPfS_S_i,@function
        .size           _Z6addVecPfS_S_i,(.L_x_1 - _Z6addVecPfS_S_i)
        .other          _Z6addVecPfS_S_i,@"STO_CUDA_ENTRY STV_DEFAULT"
_Z6addVecPfS_S_i:
.text._Z6addVecPfS_S_i:
[----:B------:R-:W-:Y:S01]  /*0000*/  LDC R1, c[0x0][0x37c] ;  /* 0x0000df00ff017b82 */ /* 0x000fe20000000800 */
[----:B------:R-:W0:Y:S07]  /*0010*/  S2R R9, SR_TID.X ;  /* 0x0000000000097919 */ /* 0x000e2e0000002100 */
[----:B------:R-:W0:Y:S01]  /*0020*/  S2UR UR4, SR_CTAID.X ;  /* 0x00000000000479c3 */ /* 0x000e220000002500 */
[----:B------:R-:W1:Y:S07]  /*0030*/  LDCU UR5, c[0x0][0x398] ;  /* 0x00007300ff0577ac */ /* 0x000e6e0008000800 */
[----:B------:R-:W0:Y:S02]  /*0040*/  LDC R0, c[0x0][0x360] ;  /* 0x0000d800ff007b82 */ /* 0x000e240000000800 */
[----:B0-----:R-:W-:-:S05]  /*0050*/  IMAD R9, R0, UR4, R9 ;  /* 0x0000000400097c24 */ /* 0x001fca000f8e0209 */
[----:B-1----:R-:W-:-:S13]  /*0060*/  ISETP.GE.AND P0, PT, R9, UR5, PT ;  /* 0x0000000509007c0c */ /* 0x002fda000bf06270 */
[----:B------:R-:W-:Y:S05]  /*0070*/  @P0 EXIT ;  /* 0x000000000000094d */ /* 0x000fea0003800000 */
[----:B------:R-:W0:Y:S01]  /*0080*/  LDC.64 R2, c[0x0][0x380] ;  /* 0x0000e000ff027b82 */ /* 0x000e220000000a00 */
[----:B------:R-:W1:Y:S07]  /*0090*/  LDCU.64 UR4, c[0x0][0x358] ;  /* 0x00006b00ff0477ac */ /* 0x000e6e0008000a00 */
[----:B------:R-:W2:Y:S08]  /*00a0*/  LDC.64 R4, c[0x0][0x388] ;  /* 0x0000e200ff047b82 */ /* 0x000eb00000000a00 */
[----:B------:R-:W3:Y:S01]  /*00b0*/  LDC.64 R6, c[0x0][0x390] ;  /* 0x0000e400ff067b82 */ /* 0x000ee20000000a00 */
[----:B0-----:R-:W-:-:S06]  /*00c0*/  IMAD.WIDE R2, R9, 0x4, R2 ;  /* 0x0000000409027825 */ /* 0x001fcc00078e0202 */
[----:B-1----:R-:W4:Y:S01]  /*00d0*/  LDG.E R2, desc[UR4][R2.64] ;  /* 0x0000000402027981 */ /* 0x002f22000c1e1900 */
[----:B--2---:R-:W-:-:S06]  /*00e0*/  IMAD.WIDE R4, R9, 0x4, R4 ;  /* 0x0000000409047825 */ /* 0x004fcc00078e0204 */
[----:B------:R-:W4:Y:S01]  /*00f0*/  LDG.E R5, desc[UR4][R4.64] ;  /* 0x0000000404057981 */ /* 0x000f22000c1e1900 */
[----:B---3--:R-:W-:-:S04]  /*0100*/  IMAD.WIDE R6, R9, 0x4, R6 ;  /* 0x0000000409067825 */ /* 0x008fc800078e0206 */
[----:B----4-:R-:W-:-:S05]  /*0110*/  FADD R9, R2, R5 ;  /* 0x0000000502097221 */ /* 0x010fca0000000000 */
[----:B------:R-:W-:Y:S01]  /*0120*/  STG.E desc[UR4][R6.64], R9 ;  /* 0x0000000906007986 */ /* 0x000fe2000c101904 */
[----:B------:R-:W-:Y:S05]  /*0130*/  EXIT ;  /* 0x000000000000794d */ /* 0x000fea0003800000 */
.L_x_0:
[----:B------:R-:W-:-:S00]  /*0140*/  BRA `(.L_x_0) ;  /* 0xfffffffc00fc7947 */ /* 0x000fc0000383ffff */
[----:B------:R-:W-:-:S00]  /*0150*/  NOP ;  /* 0x0000000000007918 */ /* 0x000fc00000000000 */
        /* <DEDUP_REMOVED lines=10> */
.L_x_1:


//--------------------- .nv.shared.reserved.0     --------------------------
	.section	.nv.shared.reserved.0,"aw",@nobits
	.weak		__nv_reservedSMEM_offset_0_alias
	.size		__nv_reservedSMEM_offset_0_alias, 0, 64
	.other		__nv_reservedSMEM_offset_0_alias,@"STO_CUDA_RESERVED_SHARED STV_DEFAULT"
__nv_reservedSMEM_offset_0_alias:
	.zero		0
	.zero		64


//--------------------- .nv.constant0._Z6addVecPfS_S_i --------------------------
	.section	.nv.constant0._Z6addVecPfS_S_i,"a",@progbits
	.sectionflags	@""
	.align	4
.nv.constant0._Z6addVecPfS_S_i:
	.zero		924


//--------------------- SYMBOLS --------------------------

	.type		.nv.reservedSmem.offset0,@object
	.size		.nv.reservedSmem.offset0,0x4
